//
// Generated by NVIDIA NVVM Compiler
//
// Compiler Build ID: CL-36424714
// Cuda compilation tools, release 13.0, V13.0.88
// Based on NVVM 20.0.0
//

.version 9.0
.target sm_100
.address_size 64

	// .globl	_Z19blelloch_block_scanPKiPim
// _ZZ19blelloch_block_scanPKiPimE6s_temp has been demoted

.visible .entry _Z19blelloch_block_scanPKiPim(
	.param .u64 .ptr .align 1 _Z19blelloch_block_scanPKiPim_param_0,
	.param .u64 .ptr .align 1 _Z19blelloch_block_scanPKiPim_param_1,
	.param .u64 _Z19blelloch_block_scanPKiPim_param_2
)
{
	.reg .pred 	%p<18>;
	.reg .b32 	%r<51>;
	.reg .b64 	%rd<30>;
	// demoted variable
	.shared .align 4 .b8 _ZZ19blelloch_block_scanPKiPimE6s_temp[8192];
	ld.param.u64 	%rd7, [_Z19blelloch_block_scanPKiPim_param_0];
	ld.param.u64 	%rd8, [_Z19blelloch_block_scanPKiPim_param_1];
	ld.param.u64 	%rd9, [_Z19blelloch_block_scanPKiPim_param_2];
	mov.u32 	%r2, %ctaid.x;
	mov.u32 	%r3, %ntid.x;
	mov.u32 	%r4, %tid.x;
	mad.lo.s32 	%r5, %r2, %r3, %r4;
	cvt.u64.u32 	%rd1, %r5;
	cvt.u64.u32 	%rd2, %r4;
	setp.le.u64 	%p1, %rd9, %rd1;
	shl.b32 	%r6, %r4, 2;
	mov.u32 	%r7, _ZZ19blelloch_block_scanPKiPimE6s_temp;
	add.s32 	%r1, %r7, %r6;
	@%p1 bra 	$L__BB0_2;
	cvta.to.global.u64 	%rd10, %rd7;
	shl.b64 	%rd11, %rd1, 2;
	add.s64 	%rd12, %rd10, %rd11;
	ld.global.u32 	%r8, [%rd12];
	st.shared.u32 	[%r1], %r8;
$L__BB0_2:
	setp.lt.u64 	%p2, %rd9, 2;
	@%p2 bra 	$L__BB0_7;
	add.s64 	%rd3, %rd2, 1;
	mov.b64 	%rd29, 1;
	cvt.u32.u64 	%r9, %rd2;
$L__BB0_4:
	bar.sync 	0;
	shl.b64 	%rd5, %rd29, 1;
	add.s64 	%rd14, %rd5, -1;
	and.b64  	%rd15, %rd14, %rd3;
	setp.ne.s64 	%p3, %rd15, 0;
	@%p3 bra 	$L__BB0_6;
	cvt.u32.u64 	%r10, %rd29;
	sub.s32 	%r11, %r9, %r10;
	shl.b32 	%r12, %r11, 2;
	add.s32 	%r14, %r7, %r12;
	ld.shared.u32 	%r15, [%r14];
	ld.shared.u32 	%r16, [%r1];
	add.s32 	%r17, %r16, %r15;
	st.shared.u32 	[%r1], %r17;
$L__BB0_6:
	setp.lt.u64 	%p4, %rd5, %rd9;
	mov.u64 	%rd29, %rd5;
	@%p4 bra 	$L__BB0_4;
$L__BB0_7:
	cvt.u32.u64 	%r18, %rd2;
	setp.ne.s32 	%p5, %r18, 0;
	@%p5 bra 	$L__BB0_9;
	mov.b32 	%r19, 0;
	st.shared.u32 	[_ZZ19blelloch_block_scanPKiPimE6s_temp+4092], %r19;
$L__BB0_9:
	add.s64 	%rd6, %rd2, 1;
	bar.sync 	0;
	and.b64  	%rd16, %rd6, 1023;
	setp.ne.s64 	%p6, %rd16, 0;
	@%p6 bra 	$L__BB0_11;
	ld.shared.u32 	%r20, [%r1];
	ld.shared.u32 	%r21, [%r1+-2048];
	add.s32 	%r22, %r21, %r20;
	st.shared.u32 	[%r1], %r22;
	st.shared.u32 	[%r1+-2048], %r20;
$L__BB0_11:
	bar.sync 	0;
	and.b64  	%rd17, %rd6, 511;
	setp.ne.s64 	%p7, %rd17, 0;
	@%p7 bra 	$L__BB0_13;
	ld.shared.u32 	%r23, [%r1];
	ld.shared.u32 	%r24, [%r1+-1024];
	add.s32 	%r25, %r24, %r23;
	st.shared.u32 	[%r1], %r25;
	st.shared.u32 	[%r1+-1024], %r23;
$L__BB0_13:
	bar.sync 	0;
	and.b64  	%rd18, %rd6, 255;
	setp.ne.s64 	%p8, %rd18, 0;
	@%p8 bra 	$L__BB0_15;
	ld.shared.u32 	%r26, [%r1];
	ld.shared.u32 	%r27, [%r1+-512];
	add.s32 	%r28, %r27, %r26;
	st.shared.u32 	[%r1], %r28;
	st.shared.u32 	[%r1+-512], %r26;
$L__BB0_15:
	bar.sync 	0;
	and.b64  	%rd19, %rd6, 127;
	setp.ne.s64 	%p9, %rd19, 0;
	@%p9 bra 	$L__BB0_17;
	ld.shared.u32 	%r29, [%r1];
	ld.shared.u32 	%r30, [%r1+-256];
	add.s32 	%r31, %r30, %r29;
	st.shared.u32 	[%r1], %r31;
	st.shared.u32 	[%r1+-256], %r29;
$L__BB0_17:
	bar.sync 	0;
	and.b64  	%rd20, %rd6, 63;
	setp.ne.s64 	%p10, %rd20, 0;
	@%p10 bra 	$L__BB0_19;
	ld.shared.u32 	%r32, [%r1];
	ld.shared.u32 	%r33, [%r1+-128];
	add.s32 	%r34, %r33, %r32;
	st.shared.u32 	[%r1], %r34;
	st.shared.u32 	[%r1+-128], %r32;
$L__BB0_19:
	bar.sync 	0;
	and.b64  	%rd21, %rd6, 31;
	setp.ne.s64 	%p11, %rd21, 0;
	@%p11 bra 	$L__BB0_21;
	ld.shared.u32 	%r35, [%r1];
	ld.shared.u32 	%r36, [%r1+-64];
	add.s32 	%r37, %r36, %r35;
	st.shared.u32 	[%r1], %r37;
	st.shared.u32 	[%r1+-64], %r35;
$L__BB0_21:
	bar.sync 	0;
	and.b64  	%rd22, %rd6, 15;
	setp.ne.s64 	%p12, %rd22, 0;
	@%p12 bra 	$L__BB0_23;
	ld.shared.u32 	%r38, [%r1];
	ld.shared.u32 	%r39, [%r1+-32];
	add.s32 	%r40, %r39, %r38;
	st.shared.u32 	[%r1], %r40;
	st.shared.u32 	[%r1+-32], %r38;
$L__BB0_23:
	bar.sync 	0;
	and.b64  	%rd23, %rd6, 7;
	setp.ne.s64 	%p13, %rd23, 0;
	@%p13 bra 	$L__BB0_25;
	ld.shared.u32 	%r41, [%r1];
	ld.shared.u32 	%r42, [%r1+-16];
	add.s32 	%r43, %r42, %r41;
	st.shared.u32 	[%r1], %r43;
	st.shared.u32 	[%r1+-16], %r41;
$L__BB0_25:
	bar.sync 	0;
	and.b64  	%rd24, %rd6, 3;
	setp.ne.s64 	%p14, %rd24, 0;
	@%p14 bra 	$L__BB0_27;
	ld.shared.u32 	%r44, [%r1];
	ld.shared.u32 	%r45, [%r1+-8];
	add.s32 	%r46, %r45, %r44;
	st.shared.u32 	[%r1], %r46;
	st.shared.u32 	[%r1+-8], %r44;
$L__BB0_27:
	bar.sync 	0;
	and.b64  	%rd25, %rd2, 1;
	setp.eq.b64 	%p15, %rd25, 1;
	not.pred 	%p16, %p15;
	@%p16 bra 	$L__BB0_29;
	ld.shared.u32 	%r47, [%r1];
	ld.shared.u32 	%r48, [%r1+-4];
	add.s32 	%r49, %r48, %r47;
	st.shared.u32 	[%r1], %r49;
	st.shared.u32 	[%r1+-4], %r47;
$L__BB0_29:
	setp.le.u64 	%p17, %rd9, %rd1;
	@%p17 bra 	$L__BB0_31;
	ld.shared.u32 	%r50, [%r1];
	cvta.to.global.u64 	%rd26, %rd8;
	shl.b64 	%rd27, %rd1, 2;
	add.s64 	%rd28, %rd26, %rd27;
	st.global.u32 	[%rd28], %r50;
$L__BB0_31:
	ret;

}


// ===== COMPILED SASS (sm_100) =====

	.target	sm_100

	.elftype	@"ET_EXEC"


//--------------------- .note.nv.tkinfo           --------------------------
	.section	.note.nv.tkinfo,"",@"SHT_NOTE"
	.sectionflags	@"SHF_NOTE_NV_TKINFO"
	.tkinfo
        /*0018*/ 	.word	0x00000002
        /*0030*/ 	.string	""
        /*0030*/ 	.string	"ptxas"
        /*0030*/ 	.string	"Cuda compilation tools, release 13.0, V13.0.88"
        /*0030*/ 	.string	"Build cuda_13.0.r13.0/compiler.36424714_0"
        /*0030*/ 	.string	"-arch sm_100 -m 64 "



//--------------------- .note.nv.cuinfo           --------------------------
	.section	.note.nv.cuinfo,"",@"SHT_NOTE"
	.sectionflags	@"SHF_NOTE_NV_CUINFO"
        /*0018*/ 	.short	0x0002
        /*001a*/ 	.short	0x0064
        /*001c*/ 	.short	0x0082
	.zero		2


//--------------------- .nv.info                  --------------------------
	.section	.nv.info,"",@"SHT_CUDA_INFO"
	.align	4


	//----- nvinfo : EIATTR_REGCOUNT
	.align		4
        /*0000*/ 	.byte	0x04, 0x2f
        /*0002*/ 	.short	(.L_1 - .L_0)
	.align		4
.L_0:
        /*0004*/ 	.word	index@(_Z19blelloch_block_scanPKiPim)
        /*0008*/ 	.word	0x00000011


	//----- nvinfo : EIATTR_FRAME_SIZE
	.align		4
.L_1:
        /*000c*/ 	.byte	0x04, 0x11
        /*000e*/ 	.short	(.L_3 - .L_2)
	.align		4
.L_2:
        /*0010*/ 	.word	index@(_Z19blelloch_block_scanPKiPim)
        /*0014*/ 	.word	0x00000000


	//----- nvinfo : EIATTR_MIN_STACK_SIZE
	.align		4
.L_3:
        /*0018*/ 	.byte	0x04, 0x12
        /*001a*/ 	.short	(.L_5 - .L_4)
	.align		4
.L_4:
        /*001c*/ 	.word	index@(_Z19blelloch_block_scanPKiPim)
        /*0020*/ 	.word	0x00000000
.L_5:


//--------------------- .nv.compat                --------------------------
	.section	.nv.compat,"",@"SHT_CUDA_COMPAT_INFO"
	.align	4
        /*0000*/ 	.byte	0x02, 0x09, 0x00, 0x00, 0x02, 0x02, 0x01, 0x00, 0x02, 0x05, 0x05, 0x00, 0x03, 0x07, 0x01, 0x01
        /*0010*/ 	.byte	0x02, 0x03, 0x00, 0x00, 0x02, 0x06, 0x01, 0x00, 0x04, 0x0b, 0x08, 0x00, 0x09, 0x00, 0x00, 0x00
        /*0020*/ 	.byte	0x00, 0x00, 0x00, 0x00


//--------------------- .nv.info._Z19blelloch_block_scanPKiPim --------------------------
	.section	.nv.info._Z19blelloch_block_scanPKiPim,"",@"SHT_CUDA_INFO"
	.sectionflags	@""
	.align	4


	//----- nvinfo : EIATTR_CUDA_API_VERSION
	.align		4
        /*0000*/ 	.byte	0x04, 0x37
        /*0002*/ 	.short	(.L_7 - .L_6)
.L_6:
        /*0004*/ 	.word	0x00000082


	//----- nvinfo : EIATTR_KPARAM_INFO
	.align		4
.L_7:
        /*0008*/ 	.byte	0x04, 0x17
        /*000a*/ 	.short	(.L_9 - .L_8)
.L_8:
        /*000c*/ 	.word	0x00000000
        /*0010*/ 	.short	0x0002
        /*0012*/ 	.short	0x0010
        /*0014*/ 	.byte	0x00, 0xf0, 0x21, 0x00


	//----- nvinfo : EIATTR_KPARAM_INFO
	.align		4
.L_9:
        /*0018*/ 	.byte	0x04, 0x17
        /*001a*/ 	.short	(.L_11 - .L_10)
.L_10:
        /*001c*/ 	.word	0x00000000
        /*0020*/ 	.short	0x0001
        /*0022*/ 	.short	0x0008
        /*0024*/ 	.byte	0x00, 0xf5, 0x21, 0x00


	//----- nvinfo : EIATTR_KPARAM_INFO
	.align		4
.L_11:
        /*0028*/ 	.byte	0x04, 0x17
        /*002a*/ 	.short	(.L_13 - .L_12)
.L_12:
        /*002c*/ 	.word	0x00000000
        /*0030*/ 	.short	0x0000
        /*0032*/ 	.short	0x0000
        /*0034*/ 	.byte	0x00, 0xf5, 0x21, 0x00


	//----- nvinfo : EIATTR_SPARSE_MMA_MASK
	.align		4
.L_13:
        /*0038*/ 	.byte	0x03, 0x50
        /*003a*/ 	.short	0x0000


	//----- nvinfo : EIATTR_MAXREG_COUNT
	.align		4
        /*003c*/ 	.byte	0x03, 0x1b
        /*003e*/ 	.short	0x00ff


	//----- nvinfo : EIATTR_NUM_BARRIERS
	.align		4
        /*0040*/ 	.byte	0x02, 0x4c
        /*0042*/ 	.byte	0x01
	.zero		1


	//----- nvinfo : EIATTR_MERCURY_ISA_VERSION
	.align		4
        /*0044*/ 	.byte	0x03, 0x5f
        /*0046*/ 	.short	0x0101


	//----- nvinfo : EIATTR_VRC_CTA_INIT_COUNT
	.align		4
        /*0048*/ 	.byte	0x02, 0x4a
	.zero		1
	.zero		1


	//----- nvinfo : EIATTR_EXIT_INSTR_OFFSETS
	.align		4
        /*004c*/ 	.byte	0x04, 0x1c
        /*004e*/ 	.short	(.L_15 - .L_14)


	//   ....[0]....
.L_14:
        /*0050*/ 	.word	0x000007b0


	//   ....[1]....
        /*0054*/ 	.word	0x00000810


	//----- nvinfo : EIATTR_CBANK_PARAM_SIZE
	.align		4
.L_15:
        /*0058*/ 	.byte	0x03, 0x19
        /*005a*/ 	.short	0x0018


	//----- nvinfo : EIATTR_PARAM_CBANK
	.align		4
        /*005c*/ 	.byte	0x04, 0x0a
        /*005e*/ 	.short	(.L_17 - .L_16)
	.align		4
.L_16:
        /*0060*/ 	.word	index@(.nv.constant0._Z19blelloch_block_scanPKiPim)
        /*0064*/ 	.short	0x0380
        /*0066*/ 	.short	0x0018


	//----- nvinfo : EIATTR_SW_WAR
	.align		4
.L_17:
        /*0068*/ 	.byte	0x04, 0x36
        /*006a*/ 	.short	(.L_19 - .L_18)
.L_18:
        /*006c*/ 	.word	0x00000008
.L_19:


//--------------------- .nv.callgraph             --------------------------
	.section	.nv.callgraph,"",@"SHT_CUDA_CALLGRAPH"
	.align	4
	.sectionentsize	8
	.align		4
        /*0000*/ 	.word	0x00000000
	.align		4
        /*0004*/ 	.word	0xffffffff
	.align		4
        /*0008*/ 	.word	0x00000000
	.align		4
        /*000c*/ 	.word	0xfffffffe
	.align		4
        /*0010*/ 	.word	0x00000000
	.align		4
        /*0014*/ 	.word	0xfffffffd
	.align		4
        /*0018*/ 	.word	0x00000000
	.align		4
        /*001c*/ 	.word	0xfffffffc


//--------------------- .text._Z19blelloch_block_scanPKiPim --------------------------
	.section	.text._Z19blelloch_block_scanPKiPim,"ax",@progbits
	.align	128
        .global         _Z19blelloch_block_scanPKiPim
        .type           _Z19blelloch_block_scanPKiPim,@function
        .size           _Z19blelloch_block_scanPKiPim,(.L_x_3 - _Z19blelloch_block_scanPKiPim)
        .other          _Z19blelloch_block_scanPKiPim,@"STO_CUDA_ENTRY STV_DEFAULT"
_Z19blelloch_block_scanPKiPim:
.text._Z19blelloch_block_scanPKiPim:
[----:B------:R-:W-:Y:S01]  /*0000*/  LDC R1, c[0x0][0x37c] ;  /* 0x0000df00ff017b82 */ /* 0x000fe20000000800 */
[----:B------:R-:W0:Y:S07]  /*0010*/  S2R R2, SR_TID.X ;  /* 0x0000000000027919 */ /* 0x000e2e0000002100 */
[----:B------:R-:W0:Y:S01]  /*0020*/  S2UR UR4, SR_CTAID.X ;  /* 0x00000000000479c3 */ /* 0x000e220000002500 */
[----:B------:R-:W1:Y:S01]  /*0030*/  LDCU.64 UR8, c[0x0][0x390] ;  /* 0x00007200ff0877ac */ /* 0x000e620008000a00 */
[----:B------:R-:W2:Y:S06]  /*0040*/  LDCU.64 UR10, c[0x0][0x358] ;  /* 0x00006b00ff0a77ac */ /* 0x000eac0008000a00 */
[----:B------:R-:W0:Y:S02]  /*0050*/  LDC R3, c[0x0][0x360] ;  /* 0x0000d800ff037b82 */ /* 0x000e240000000800 */
[----:B0-----:R-:W-:-:S05]  /*0060*/  IMAD R0, R3, UR4, R2 ;  /* 0x0000000403007c24 */ /* 0x001fca000f8e0202 */
[----:B-1----:R-:W-:-:S04]  /*0070*/  ISETP.GE.U32.AND P0, PT, R0, UR8, PT ;  /* 0x0000000800007c0c */ /* 0x002fc8000bf06070 */
[----:B------:R-:W-:-:S13]  /*0080*/  ISETP.GE.U32.AND.EX P0, PT, RZ, UR9, PT, P0 ;  /* 0x00000009ff007c0c */ /* 0x000fda000bf06100 */
[----:B------:R-:W0:Y:S02]  /*0090*/  @!P0 LDC.64 R6, c[0x0][0x380] ;  /* 0x0000e000ff068b82 */ /* 0x000e240000000a00 */
[----:B0-----:R-:W-:-:S04]  /*00a0*/  @!P0 LEA R6, P1, R0, R6, 0x2 ;  /* 0x0000000600068211 */ /* 0x001fc800078210ff */
[----:B------:R-:W-:-:S05]  /*00b0*/  @!P0 LEA.HI.X R7, R0, R7, RZ, 0x2, P1 ;  /* 0x0000000700078211 */ /* 0x000fca00008f14ff */
[----:B--2---:R0:W2:Y:S01]  /*00c0*/  @!P0 LDG.E R6, desc[UR10][R6.64] ;  /* 0x0000000a06068981 */ /* 0x0040a2000c1e1900 */
[----:B------:R-:W1:Y:S01]  /*00d0*/  S2UR UR5, SR_CgaCtaId ;  /* 0x00000000000579c3 */ /* 0x000e620000008800 */
[C---:B------:R-:W-:Y:S01]  /*00e0*/  ISETP.NE.AND P1, PT, R2.reuse, RZ, PT ;  /* 0x000000ff0200720c */ /* 0x040fe20003f25270 */
[----:B------:R-:W-:Y:S01]  /*00f0*/  UMOV UR4, 0x400 ;  /* 0x0000040000047882 */ /* 0x000fe20000000000 */
[----:B------:R-:W-:Y:S01]  /*0100*/  UISETP.GE.U32.AND UP0, UPT, UR8, 0x2, UPT ;  /* 0x000000020800788c */ /* 0x000fe2000bf06070 */
[----:B------:R-:W-:-:S03]  /*0110*/  VIADD R4, R2, 0x1 ;  /* 0x0000000102047836 */ /* 0x000fc60000000000 */
[----:B------:R-:W-:Y:S02]  /*0120*/  UISETP.GE.U32.AND.EX UP0, UPT, UR9, URZ, UPT, UP0 ;  /* 0x000000ff0900728c */ /* 0x000fe4000bf06100 */
[----:B------:R-:W-:-:S05]  /*0130*/  LOP3.LUT P2, RZ, R4, 0x3ff, RZ, 0xc0, !PT ;  /* 0x000003ff04ff7812 */ /* 0x000fca000784c0ff */
[----:B------:R-:W0:Y:S01]  /*0140*/  @!P1 S2R R8, SR_CgaCtaId ;  /* 0x0000000000089919 */ /* 0x000e220000008800 */
[----:B------:R-:W-:Y:S01]  /*0150*/  @!P1 MOV R5, 0x400 ;  /* 0x0000040000059802 */ /* 0x000fe20000000f00 */
[----:B-1----:R-:W-:-:S06]  /*0160*/  ULEA UR5, UR5, UR4, 0x18 ;  /* 0x0000000405057291 */ /* 0x002fcc000f8ec0ff */
[----:B------:R-:W-:Y:S02]  /*0170*/  LEA R3, R2, UR5, 0x2 ;  /* 0x0000000502037c11 */ /* 0x000fe4000f8e10ff */
[----:B0-----:R-:W-:-:S03]  /*0180*/  @!P1 LEA R7, R8, R5, 0x18 ;  /* 0x0000000508079211 */ /* 0x001fc600078ec0ff */
[----:B--2---:R0:W-:Y:S01]  /*0190*/  @!P0 STS [R3], R6 ;  /* 0x0000000603008388 */ /* 0x0041e20000000800 */
[----:B------:R-:W-:Y:S05]  /*01a0*/  BRA.U !UP0, `(.L_x_0) ;  /* 0x0000000108587547 */ /* 0x000fea000b800000 */
[----:B------:R-:W-:Y:S01]  /*01b0*/  IADD3 R8, P0, PT, R2, 0x1, RZ ;  /* 0x0000000102087810 */ /* 0x000fe20007f1e0ff */
[----:B------:R-:W1:Y:S04]  /*01c0*/  LDCU.64 UR8, c[0x0][0x390] ;  /* 0x00007200ff0877ac */ /* 0x000e680008000a00 */
[----:B------:R-:W-:Y:S01]  /*01d0*/  IMAD.X R9, RZ, RZ, RZ, P0 ;  /* 0x000000ffff097224 */ /* 0x000fe200000e06ff */
[----:B------:R-:W-:Y:S01]  /*01e0*/  UMOV UR6, 0x1 ;  /* 0x0000000100067882 */ /* 0x000fe20000000000 */
[----:B------:R-:W-:-:S06]  /*01f0*/  UMOV UR4, URZ ;  /* 0x000000ff00047c82 */ /* 0x000fcc0008000000 */
.L_x_1:
[----:B------:R-:W-:Y:S01]  /*0200*/  USHF.L.U32 UR7, UR6, 0x1, URZ ;  /* 0x0000000106077899 */ /* 0x000fe200080006ff */
[----:B------:R-:W-:Y:S01]  /*0210*/  BAR.SYNC.DEFER_BLOCKING 0x0 ;  /* 0x0000000000007b1d */ /* 0x000fe20000010000 */
[----:B------:R-:W-:Y:S02]  /*0220*/  USHF.L.U64.HI UR4, UR6, 0x1, UR4 ;  /* 0x0000000106047899 */ /* 0x000fe40008010204 */
[----:B------:R-:W-:-:S04]  /*0230*/  UIADD3 UR12, UP0, UPT, UR7, -0x1, URZ ;  /* 0xffffffff070c7890 */ /* 0x000fc8000ff1e0ff */
[----:B------:R-:W-:Y:S02]  /*0240*/  UIADD3.X UR13, UPT, UPT, UR4, -0x1, URZ, UP0, !UPT ;  /* 0xffffffff040d7890 */ /* 0x000fe400087fe4ff */
[----:B------:R-:W-:Y:S01]  /*0250*/  LOP3.LUT P0, RZ, R8, UR12, RZ, 0xc0, !PT ;  /* 0x0000000c08ff7c12 */ /* 0x000fe2000f80c0ff */
[----:B-1----:R-:W-:-:S03]  /*0260*/  UISETP.GE.U32.AND UP0, UPT, UR7, UR8, UPT ;  /* 0x000000080700728c */ /* 0x002fc6000bf06070 */
[----:B------:R-:W-:Y:S01]  /*0270*/  LOP3.LUT P0, RZ, R9, UR13, RZ, 0xc0, P0 ;  /* 0x0000000d09ff7c12 */ /* 0x000fe2000800c0ff */
[----:B------:R-:W-:-:S12]  /*0280*/  UISETP.GE.U32.AND.EX UP0, UPT, UR4, UR9, UPT, UP0 ;  /* 0x000000090400728c */ /* 0x000fd8000bf06100 */
[----:B------:R-:W-:Y:S01]  /*0290*/  @!P0 VIADD R5, R2, -UR6 ;  /* 0x8000000602058c36 */ /* 0x000fe20008000000 */
[----:B0-2---:R-:W-:Y:S01]  /*02a0*/  @!P0 LDS R6, [R3] ;  /* 0x0000000003068984 */ /* 0x005fe20000000800 */
[----:B------:R-:W-:-:S03]  /*02b0*/  UMOV UR6, UR7 ;  /* 0x0000000700067c82 */ /* 0x000fc60008000000 */
[----:B------:R-:W-:-:S06]  /*02c0*/  @!P0 LEA R5, R5, UR5, 0x2 ;  /* 0x0000000505058c11 */ /* 0x000fcc000f8e10ff */
[----:B------:R-:W0:Y:S02]  /*02d0*/  @!P0 LDS R5, [R5] ;  /* 0x0000000005058984 */ /* 0x000e240000000800 */
[----:B0-----:R-:W-:-:S05]  /*02e0*/  @!P0 IMAD.IADD R6, R5, 0x1, R6 ;  /* 0x0000000105068824 */ /* 0x001fca00078e0206 */
[----:B------:R2:W-:Y:S01]  /*02f0*/  @!P0 STS [R3], R6 ;  /* 0x0000000603008388 */ /* 0x0005e20000000800 */
[----:B------:R-:W-:Y:S05]  /*0300*/  BRA.U !UP0, `(.L_x_1) ;  /* 0xfffffffd08bc7547 */ /* 0x000fea000b83ffff */
.L_x_0:
[----:B------:R-:W-:Y:S01]  /*0310*/  @!P1 STS [R7+0xffc], RZ ;  /* 0x000ffcff07009388 */ /* 0x000fe20000000800 */
[----:B------:R-:W-:Y:S01]  /*0320*/  BAR.SYNC.DEFER_BLOCKING 0x0 ;  /* 0x0000000000007b1d */ /* 0x000fe20000010000 */
[C---:B------:R-:W-:Y:S02]  /*0330*/  LOP3.LUT P0, RZ, R4.reuse, 0x1ff, RZ, 0xc0, !PT ;  /* 0x000001ff04ff7812 */ /* 0x040fe4000780c0ff */
[----:B------:R-:W-:Y:S02]  /*0340*/  LOP3.LUT P1, RZ, R4, 0xff, RZ, 0xc0, !PT ;  /* 0x000000ff04ff7812 */ /* 0x000fe4000782c0ff */
[----:B------:R-:W-:Y:S01]  /*0350*/  LOP3.LUT R2, R2, 0x1, RZ, 0xc0, !PT ;  /* 0x0000000102027812 */ /* 0x000fe200078ec0ff */
[----:B0-2---:R-:W0:Y:S04]  /*0360*/  @!P2 LDS R6, [R3] ;  /* 0x000000000306a984 */ /* 0x005e280000000800 */
[----:B------:R-:W1:Y:S04]  /*0370*/  @!P2 LDS R5, [R3+-0x800] ;  /* 0xfff800000305a984 */ /* 0x000e680000000800 */
[----:B0-----:R-:W-:Y:S01]  /*0380*/  @!P2 STS [R3+-0x800], R6 ;  /* 0xfff800060300a388 */ /* 0x001fe20000000800 */
[----:B-1----:R-:W-:-:S05]  /*0390*/  @!P2 IMAD.IADD R8, R6, 0x1, R5 ;  /* 0x000000010608a824 */ /* 0x002fca00078e0205 */
[----:B------:R-:W-:Y:S01]  /*03a0*/  @!P2 STS [R3], R8 ;  /* 0x000000080300a388 */ /* 0x000fe20000000800 */
[----:B------:R-:W-:Y:S06]  /*03b0*/  BAR.SYNC.DEFER_BLOCKING 0x0 ;  /* 0x0000000000007b1d */ /* 0x000fec0000010000 */
[----:B------:R-:W0:Y:S04]  /*03c0*/  @!P0 LDS R10, [R3] ;  /* 0x00000000030a8984 */ /* 0x000e280000000800 */
[----:B------:R-:W1:Y:S04]  /*03d0*/  @!P0 LDS R5, [R3+-0x400] ;  /* 0xfffc000003058984 */ /* 0x000e680000000800 */
[----:B0-----:R-:W-:Y:S01]  /*03e0*/  @!P0 STS [R3+-0x400], R10 ;  /* 0xfffc000a03008388 */ /* 0x001fe20000000800 */
[----:B-1----:R-:W-:-:S05]  /*03f0*/  @!P0 IMAD.IADD R12, R10, 0x1, R5 ;  /* 0x000000010a0c8824 */ /* 0x002fca00078e0205 */
[----:B------:R-:W-:Y:S01]  /*0400*/  @!P0 STS [R3], R12 ;  /* 0x0000000c03008388 */ /* 0x000fe20000000800 */
[----:B------:R-:W-:Y:S01]  /*0410*/  BAR.SYNC.DEFER_BLOCKING 0x0 ;  /* 0x0000000000007b1d */ /* 0x000fe20000010000 */
[----:B------:R-:W-:-:S05]  /*0420*/  LOP3.LUT P0, RZ, R4, 0x7f, RZ, 0xc0, !PT ;  /* 0x0000007f04ff7812 */ /* 0x000fca000780c0ff */
        /* <DEDUP_REMOVED lines=41> */
[----:B------:R-:W-:-:S04]  /*06c0*/  ISETP.NE.U32.AND P0, PT, R2, 0x1, PT ;  /* 0x000000010200780c */ /* 0x000fc80003f05070 */
[----:B------:R-:W-:Y:S01]  /*06d0*/  ISETP.NE.U32.AND.EX P0, PT, RZ, RZ, PT, P0 ;  /* 0x000000ffff00720c */ /* 0x000fe20003f05100 */
[----:B------:R-:W0:Y:S04]  /*06e0*/  @!P1 LDS R8, [R3] ;  /* 0x0000000003089984 */ /* 0x000e280000000800 */
[----:B------:R-:W1:Y:S04]  /*06f0*/  @!P1 LDS R5, [R3+-0x8] ;  /* 0xfffff80003059984 */ /* 0x000e680000000800 */
[----:B0-----:R-:W-:Y:S01]  /*0700*/  @!P1 STS [R3+-0x8], R8 ;  /* 0xfffff80803009388 */ /* 0x001fe20000000800 */
[----:B-1----:R-:W-:-:S05]  /*0710*/  @!P1 IMAD.IADD R2, R8, 0x1, R5 ;  /* 0x0000000108029824 */ /* 0x002fca00078e0205 */
[----:B------:R-:W-:Y:S01]  /*0720*/  @!P1 STS [R3], R2 ;  /* 0x0000000203009388 */ /* 0x000fe20000000800 */
[----:B------:R-:W-:Y:S01]  /*0730*/  BAR.SYNC.DEFER_BLOCKING 0x0 ;  /* 0x0000000000007b1d */ /* 0x000fe20000010000 */
[----:B------:R-:W-:-:S04]  /*0740*/  ISETP.GE.U32.AND P1, PT, R0, UR8, PT ;  /* 0x0000000800007c0c */ /* 0x000fc8000bf26070 */
[----:B------:R-:W-:Y:S01]  /*0750*/  ISETP.GE.U32.AND.EX P1, PT, RZ, UR9, PT, P1 ;  /* 0x00000009ff007c0c */ /* 0x000fe2000bf26110 */
[----:B------:R-:W0:Y:S04]  /*0760*/  @!P0 LDS R4, [R3] ;  /* 0x0000000003048984 */ /* 0x000e280000000800 */
[----:B------:R-:W1:Y:S04]  /*0770*/  @!P0 LDS R5, [R3+-0x4] ;  /* 0xfffffc0003058984 */ /* 0x000e680000000800 */
[----:B0-----:R0:W-:Y:S01]  /*0780*/  @!P0 STS [R3+-0x4], R4 ;  /* 0xfffffc0403008388 */ /* 0x0011e20000000800 */
[----:B-1----:R-:W-:-:S05]  /*0790*/  @!P0 IMAD.IADD R6, R4, 0x1, R5 ;  /* 0x0000000104068824 */ /* 0x002fca00078e0205 */
[----:B------:R0:W-:Y:S01]  /*07a0*/  @!P0 STS [R3], R6 ;  /* 0x0000000603008388 */ /* 0x0001e20000000800 */
[----:B------:R-:W-:Y:S05]  /*07b0*/  @P1 EXIT ;  /* 0x000000000000194d */ /* 0x000fea0003800000 */
[----:B0-----:R-:W0:Y:S01]  /*07c0*/  LDS R3, [R3] ;  /* 0x0000000003037984 */ /* 0x001e220000000800 */
[----:B------:R-:W1:Y:S02]  /*07d0*/  LDCU.64 UR4, c[0x0][0x388] ;  /* 0x00007100ff0477ac */ /* 0x000e640008000a00 */
[----:B-1----:R-:W-:-:S04]  /*07e0*/  LEA R4, P0, R0, UR4, 0x2 ;  /* 0x0000000400047c11 */ /* 0x002fc8000f8010ff */
[----:B------:R-:W-:-:S05]  /*07f0*/  LEA.HI.X R5, R0, UR5, RZ, 0x2, P0 ;  /* 0x0000000500057c11 */ /* 0x000fca00080f14ff */
[----:B0-----:R-:W-:Y:S01]  /*0800*/  STG.E desc[UR10][R4.64], R3 ;  /* 0x0000000304007986 */ /* 0x001fe2000c10190a */
[----:B------:R-:W-:Y:S05]  /*0810*/  EXIT ;  /* 0x000000000000794d */ /* 0x000fea0003800000 */
.L_x_2:
[----:B------:R-:W-:-:S00]  /*0820*/  BRA `(.L_x_2) ;  /* 0xfffffffc00fc7947 */ /* 0x000fc0000383ffff */
[----:B------:R-:W-:-:S00]  /*0830*/  NOP ;  /* 0x0000000000007918 */ /* 0x000fc00000000000 */
        /* <DEDUP_REMOVED lines=12> */
.L_x_3:


//--------------------- .nv.shared._Z19blelloch_block_scanPKiPim --------------------------
	.section	.nv.shared._Z19blelloch_block_scanPKiPim,"aw",@nobits
	.sectionflags	@""
	.align	4
.nv.shared._Z19blelloch_block_scanPKiPim:
	.zero		9216


//--------------------- .nv.shared.reserved.0     --------------------------
	.section	.nv.shared.reserved.0,"aw",@nobits
	.weak		__nv_reservedSMEM_offset_0_alias
	.size		__nv_reservedSMEM_offset_0_alias, 0, 64
	.other		__nv_reservedSMEM_offset_0_alias,@"STO_CUDA_RESERVED_SHARED STV_DEFAULT"
__nv_reservedSMEM_offset_0_alias:
	.zero		0
	.zero		64


//--------------------- .nv.constant0._Z19blelloch_block_scanPKiPim --------------------------
	.section	.nv.constant0._Z19blelloch_block_scanPKiPim,"a",@progbits
	.sectionflags	@""
	.align	4
.nv.constant0._Z19blelloch_block_scanPKiPim:
	.zero		920


//--------------------- SYMBOLS --------------------------

	.type		.nv.reservedSmem.offset0,@object
	.size		.nv.reservedSmem.offset0,0x4
	.type		.nv.reservedSmem.cap,@object
	.size		.nv.reservedSmem.cap,0x4
